//
// Generated by NVIDIA NVVM Compiler
//
// Compiler Build ID: CL-36424714
// Cuda compilation tools, release 13.0, V13.0.88
// Based on NVVM 20.0.0
//

.version 9.0
.target sm_100
.address_size 64

	// .globl	_Z12kernel_mul_1PfS_S_iii

.visible .entry _Z12kernel_mul_1PfS_S_iii(
	.param .u64 .ptr .align 1 _Z12kernel_mul_1PfS_S_iii_param_0,
	.param .u64 .ptr .align 1 _Z12kernel_mul_1PfS_S_iii_param_1,
	.param .u64 .ptr .align 1 _Z12kernel_mul_1PfS_S_iii_param_2,
	.param .u32 _Z12kernel_mul_1PfS_S_iii_param_3,
	.param .u32 _Z12kernel_mul_1PfS_S_iii_param_4,
	.param .u32 _Z12kernel_mul_1PfS_S_iii_param_5
)
{
	.reg .pred 	%p<10>;
	.reg .b32 	%r<77>;
	.reg .b32 	%f<56>;
	.reg .b64 	%rd<54>;

	ld.param.u64 	%rd7, [_Z12kernel_mul_1PfS_S_iii_param_0];
	ld.param.u64 	%rd8, [_Z12kernel_mul_1PfS_S_iii_param_1];
	ld.param.u64 	%rd9, [_Z12kernel_mul_1PfS_S_iii_param_2];
	ld.param.u32 	%r43, [_Z12kernel_mul_1PfS_S_iii_param_4];
	ld.param.u32 	%r44, [_Z12kernel_mul_1PfS_S_iii_param_5];
	cvta.to.global.u64 	%rd1, %rd8;
	cvta.to.global.u64 	%rd2, %rd7;
	cvta.to.global.u64 	%rd10, %rd9;
	mov.u32 	%r45, %ctaid.x;
	mov.u32 	%r46, %ntid.x;
	mov.u32 	%r47, %tid.x;
	mad.lo.s32 	%r1, %r45, %r46, %r47;
	mov.u32 	%r2, %ctaid.y;
	mov.u32 	%r3, %ntid.y;
	mul.lo.s32 	%r4, %r2, %r3;
	mov.u32 	%r5, %tid.y;
	add.s32 	%r6, %r4, %r5;
	mad.lo.s32 	%r48, %r44, %r1, %r6;
	mul.wide.s32 	%rd11, %r48, 4;
	add.s64 	%rd3, %rd10, %rd11;
	mov.b32 	%r49, 0;
	st.global.u32 	[%rd3], %r49;
	setp.lt.s32 	%p1, %r43, 1;
	@%p1 bra 	$L__BB0_12;
	mul.lo.s32 	%r7, %r43, %r1;
	and.b32  	%r8, %r43, 7;
	setp.lt.u32 	%p2, %r43, 8;
	mov.b32 	%r75, 0;
	mov.f32 	%f53, 0f00000000;
	@%p2 bra 	$L__BB0_4;
	and.b32  	%r75, %r43, 2147483640;
	neg.s32 	%r73, %r75;
	add.s32 	%r51, %r5, %r43;
	add.s32 	%r72, %r51, %r4;
	shl.b32 	%r12, %r43, 3;
	shl.b32 	%r52, %r43, 1;
	add.s32 	%r71, %r6, %r52;
	mad.lo.s32 	%r70, %r43, 3, %r6;
	shl.b32 	%r53, %r43, 2;
	add.s32 	%r69, %r6, %r53;
	mad.lo.s32 	%r68, %r43, 5, %r6;
	mad.lo.s32 	%r67, %r43, 6, %r6;
	mad.lo.s32 	%r66, %r43, 7, %r6;
	mul.wide.u32 	%rd12, %r3, %r2;
	cvt.u64.u32 	%rd13, %r5;
	add.s64 	%rd14, %rd12, %rd13;
	shl.b64 	%rd15, %rd14, 2;
	add.s64 	%rd53, %rd1, %rd15;
	mov.f32 	%f53, 0f00000000;
	mul.wide.u32 	%rd32, %r12, 4;
	mov.u32 	%r65, %r7;
$L__BB0_3:
	.pragma "nounroll";
	mul.wide.s32 	%rd16, %r65, 4;
	add.s64 	%rd17, %rd2, %rd16;
	ld.global.f32 	%f10, [%rd17];
	ld.global.f32 	%f11, [%rd53];
	fma.rn.f32 	%f12, %f10, %f11, %f53;
	st.global.f32 	[%rd3], %f12;
	ld.global.f32 	%f13, [%rd17+4];
	mul.wide.u32 	%rd18, %r72, 4;
	add.s64 	%rd19, %rd1, %rd18;
	ld.global.f32 	%f14, [%rd19];
	fma.rn.f32 	%f15, %f13, %f14, %f12;
	st.global.f32 	[%rd3], %f15;
	ld.global.f32 	%f16, [%rd17+8];
	mul.wide.u32 	%rd20, %r71, 4;
	add.s64 	%rd21, %rd1, %rd20;
	ld.global.f32 	%f17, [%rd21];
	fma.rn.f32 	%f18, %f16, %f17, %f15;
	st.global.f32 	[%rd3], %f18;
	ld.global.f32 	%f19, [%rd17+12];
	mul.wide.u32 	%rd22, %r70, 4;
	add.s64 	%rd23, %rd1, %rd22;
	ld.global.f32 	%f20, [%rd23];
	fma.rn.f32 	%f21, %f19, %f20, %f18;
	st.global.f32 	[%rd3], %f21;
	ld.global.f32 	%f22, [%rd17+16];
	mul.wide.u32 	%rd24, %r69, 4;
	add.s64 	%rd25, %rd1, %rd24;
	ld.global.f32 	%f23, [%rd25];
	fma.rn.f32 	%f24, %f22, %f23, %f21;
	st.global.f32 	[%rd3], %f24;
	ld.global.f32 	%f25, [%rd17+20];
	mul.wide.u32 	%rd26, %r68, 4;
	add.s64 	%rd27, %rd1, %rd26;
	ld.global.f32 	%f26, [%rd27];
	fma.rn.f32 	%f27, %f25, %f26, %f24;
	st.global.f32 	[%rd3], %f27;
	ld.global.f32 	%f28, [%rd17+24];
	mul.wide.u32 	%rd28, %r67, 4;
	add.s64 	%rd29, %rd1, %rd28;
	ld.global.f32 	%f29, [%rd29];
	fma.rn.f32 	%f30, %f28, %f29, %f27;
	st.global.f32 	[%rd3], %f30;
	ld.global.f32 	%f31, [%rd17+28];
	mul.wide.u32 	%rd30, %r66, 4;
	add.s64 	%rd31, %rd1, %rd30;
	ld.global.f32 	%f32, [%rd31];
	fma.rn.f32 	%f53, %f31, %f32, %f30;
	st.global.f32 	[%rd3], %f53;
	add.s32 	%r73, %r73, 8;
	add.s32 	%r72, %r72, %r12;
	add.s32 	%r71, %r71, %r12;
	add.s32 	%r70, %r70, %r12;
	add.s32 	%r69, %r69, %r12;
	add.s32 	%r68, %r68, %r12;
	add.s32 	%r67, %r67, %r12;
	add.s32 	%r66, %r66, %r12;
	add.s64 	%rd53, %rd53, %rd32;
	add.s32 	%r65, %r65, 8;
	setp.ne.s32 	%p3, %r73, 0;
	@%p3 bra 	$L__BB0_3;
$L__BB0_4:
	setp.eq.s32 	%p4, %r8, 0;
	@%p4 bra 	$L__BB0_12;
	and.b32  	%r38, %r43, 3;
	setp.lt.u32 	%p5, %r8, 4;
	@%p5 bra 	$L__BB0_7;
	add.s32 	%r54, %r75, %r7;
	mul.wide.s32 	%rd33, %r54, 4;
	add.s64 	%rd34, %rd2, %rd33;
	ld.global.f32 	%f33, [%rd34];
	mad.lo.s32 	%r55, %r75, %r43, %r6;
	mul.wide.u32 	%rd35, %r55, 4;
	add.s64 	%rd36, %rd1, %rd35;
	ld.global.f32 	%f34, [%rd36];
	fma.rn.f32 	%f35, %f33, %f34, %f53;
	st.global.f32 	[%rd3], %f35;
	ld.global.f32 	%f36, [%rd34+4];
	add.s32 	%r56, %r55, %r43;
	mul.wide.u32 	%rd37, %r56, 4;
	add.s64 	%rd38, %rd1, %rd37;
	ld.global.f32 	%f37, [%rd38];
	fma.rn.f32 	%f38, %f36, %f37, %f35;
	st.global.f32 	[%rd3], %f38;
	ld.global.f32 	%f39, [%rd34+8];
	add.s32 	%r57, %r56, %r43;
	mul.wide.u32 	%rd39, %r57, 4;
	add.s64 	%rd40, %rd1, %rd39;
	ld.global.f32 	%f40, [%rd40];
	fma.rn.f32 	%f41, %f39, %f40, %f38;
	st.global.f32 	[%rd3], %f41;
	ld.global.f32 	%f42, [%rd34+12];
	add.s32 	%r58, %r57, %r43;
	mul.wide.u32 	%rd41, %r58, 4;
	add.s64 	%rd42, %rd1, %rd41;
	ld.global.f32 	%f43, [%rd42];
	fma.rn.f32 	%f53, %f42, %f43, %f41;
	st.global.f32 	[%rd3], %f53;
	add.s32 	%r75, %r75, 4;
$L__BB0_7:
	setp.eq.s32 	%p6, %r38, 0;
	@%p6 bra 	$L__BB0_12;
	setp.eq.s32 	%p7, %r38, 1;
	@%p7 bra 	$L__BB0_10;
	add.s32 	%r59, %r75, %r7;
	mul.wide.s32 	%rd43, %r59, 4;
	add.s64 	%rd44, %rd2, %rd43;
	ld.global.f32 	%f44, [%rd44];
	mad.lo.s32 	%r60, %r75, %r43, %r6;
	mul.wide.u32 	%rd45, %r60, 4;
	add.s64 	%rd46, %rd1, %rd45;
	ld.global.f32 	%f45, [%rd46];
	fma.rn.f32 	%f46, %f44, %f45, %f53;
	st.global.f32 	[%rd3], %f46;
	ld.global.f32 	%f47, [%rd44+4];
	add.s32 	%r61, %r60, %r43;
	mul.wide.u32 	%rd47, %r61, 4;
	add.s64 	%rd48, %rd1, %rd47;
	ld.global.f32 	%f48, [%rd48];
	fma.rn.f32 	%f53, %f47, %f48, %f46;
	st.global.f32 	[%rd3], %f53;
	add.s32 	%r75, %r75, 2;
$L__BB0_10:
	and.b32  	%r62, %r43, 1;
	setp.eq.b32 	%p8, %r62, 1;
	not.pred 	%p9, %p8;
	@%p9 bra 	$L__BB0_12;
	add.s32 	%r63, %r75, %r7;
	mul.wide.s32 	%rd49, %r63, 4;
	add.s64 	%rd50, %rd2, %rd49;
	ld.global.f32 	%f49, [%rd50];
	mad.lo.s32 	%r64, %r75, %r43, %r6;
	mul.wide.u32 	%rd51, %r64, 4;
	add.s64 	%rd52, %rd1, %rd51;
	ld.global.f32 	%f50, [%rd52];
	fma.rn.f32 	%f51, %f49, %f50, %f53;
	st.global.f32 	[%rd3], %f51;
$L__BB0_12:
	ret;

}


// ===== COMPILED SASS (sm_100) =====

	.target	sm_100

	.elftype	@"ET_EXEC"


//--------------------- .note.nv.tkinfo           --------------------------
	.section	.note.nv.tkinfo,"",@"SHT_NOTE"
	.sectionflags	@"SHF_NOTE_NV_TKINFO"
	.tkinfo
        /*0018*/ 	.word	0x00000002
        /*0030*/ 	.string	""
        /*0030*/ 	.string	"ptxas"
        /*0030*/ 	.string	"Cuda compilation tools, release 13.0, V13.0.88"
        /*0030*/ 	.string	"Build cuda_13.0.r13.0/compiler.36424714_0"
        /*0030*/ 	.string	"-arch sm_100 -m 64 "



//--------------------- .note.nv.cuinfo           --------------------------
	.section	.note.nv.cuinfo,"",@"SHT_NOTE"
	.sectionflags	@"SHF_NOTE_NV_CUINFO"
        /*0018*/ 	.short	0x0002
        /*001a*/ 	.short	0x0064
        /*001c*/ 	.short	0x0082
	.zero		2


//--------------------- .nv.info                  --------------------------
	.section	.nv.info,"",@"SHT_CUDA_INFO"
	.align	4


	//----- nvinfo : EIATTR_REGCOUNT
	.align		4
        /*0000*/ 	.byte	0x04, 0x2f
        /*0002*/ 	.short	(.L_1 - .L_0)
	.align		4
.L_0:
        /*0004*/ 	.word	index@(_Z12kernel_mul_1PfS_S_iii)
        /*0008*/ 	.word	0x00000020


	//----- nvinfo : EIATTR_FRAME_SIZE
	.align		4
.L_1:
        /*000c*/ 	.byte	0x04, 0x11
        /*000e*/ 	.short	(.L_3 - .L_2)
	.align		4
.L_2:
        /*0010*/ 	.word	index@(_Z12kernel_mul_1PfS_S_iii)
        /*0014*/ 	.word	0x00000000


	//----- nvinfo : EIATTR_MIN_STACK_SIZE
	.align		4
.L_3:
        /*0018*/ 	.byte	0x04, 0x12
        /*001a*/ 	.short	(.L_5 - .L_4)
	.align		4
.L_4:
        /*001c*/ 	.word	index@(_Z12kernel_mul_1PfS_S_iii)
        /*0020*/ 	.word	0x00000000
.L_5:


//--------------------- .nv.compat                --------------------------
	.section	.nv.compat,"",@"SHT_CUDA_COMPAT_INFO"
	.align	4
        /*0000*/ 	.byte	0x02, 0x09, 0x00, 0x00, 0x02, 0x02, 0x01, 0x00, 0x02, 0x05, 0x05, 0x00, 0x03, 0x07, 0x01, 0x01
        /*0010*/ 	.byte	0x02, 0x03, 0x00, 0x00, 0x02, 0x06, 0x01, 0x00, 0x04, 0x0b, 0x08, 0x00, 0x09, 0x00, 0x00, 0x00
        /*0020*/ 	.byte	0x00, 0x00, 0x00, 0x00


//--------------------- .nv.info._Z12kernel_mul_1PfS_S_iii --------------------------
	.section	.nv.info._Z12kernel_mul_1PfS_S_iii,"",@"SHT_CUDA_INFO"
	.sectionflags	@""
	.align	4


	//----- nvinfo : EIATTR_CUDA_API_VERSION
	.align		4
        /*0000*/ 	.byte	0x04, 0x37
        /*0002*/ 	.short	(.L_7 - .L_6)
.L_6:
        /*0004*/ 	.word	0x00000082


	//----- nvinfo : EIATTR_KPARAM_INFO
	.align		4
.L_7:
        /*0008*/ 	.byte	0x04, 0x17
        /*000a*/ 	.short	(.L_9 - .L_8)
.L_8:
        /*000c*/ 	.word	0x00000000
        /*0010*/ 	.short	0x0005
        /*0012*/ 	.short	0x0020
        /*0014*/ 	.byte	0x00, 0xf0, 0x11, 0x00


	//----- nvinfo : EIATTR_KPARAM_INFO
	.align		4
.L_9:
        /*0018*/ 	.byte	0x04, 0x17
        /*001a*/ 	.short	(.L_11 - .L_10)
.L_10:
        /*001c*/ 	.word	0x00000000
        /*0020*/ 	.short	0x0004
        /*0022*/ 	.short	0x001c
        /*0024*/ 	.byte	0x00, 0xf0, 0x11, 0x00


	//----- nvinfo : EIATTR_KPARAM_INFO
	.align		4
.L_11:
        /*0028*/ 	.byte	0x04, 0x17
        /*002a*/ 	.short	(.L_13 - .L_12)
.L_12:
        /*002c*/ 	.word	0x00000000
        /*0030*/ 	.short	0x0003
        /*0032*/ 	.short	0x0018
        /*0034*/ 	.byte	0x00, 0xf0, 0x11, 0x00


	//----- nvinfo : EIATTR_KPARAM_INFO
	.align		4
.L_13:
        /*0038*/ 	.byte	0x04, 0x17
        /*003a*/ 	.short	(.L_15 - .L_14)
.L_14:
        /*003c*/ 	.word	0x00000000
        /*0040*/ 	.short	0x0002
        /*0042*/ 	.short	0x0010
        /*0044*/ 	.byte	0x00, 0xf5, 0x21, 0x00


	//----- nvinfo : EIATTR_KPARAM_INFO
	.align		4
.L_15:
        /*0048*/ 	.byte	0x04, 0x17
        /*004a*/ 	.short	(.L_17 - .L_16)
.L_16:
        /*004c*/ 	.word	0x00000000
        /*0050*/ 	.short	0x0001
        /*0052*/ 	.short	0x0008
        /*0054*/ 	.byte	0x00, 0xf5, 0x21, 0x00


	//----- nvinfo : EIATTR_KPARAM_INFO
	.align		4
.L_17:
        /*0058*/ 	.byte	0x04, 0x17
        /*005a*/ 	.short	(.L_19 - .L_18)
.L_18:
        /*005c*/ 	.word	0x00000000
        /*0060*/ 	.short	0x0000
        /*0062*/ 	.short	0x0000
        /*0064*/ 	.byte	0x00, 0xf5, 0x21, 0x00


	//----- nvinfo : EIATTR_SPARSE_MMA_MASK
	.align		4
.L_19:
        /*0068*/ 	.byte	0x03, 0x50
        /*006a*/ 	.short	0x0000


	//----- nvinfo : EIATTR_MAXREG_COUNT
	.align		4
        /*006c*/ 	.byte	0x03, 0x1b
        /*006e*/ 	.short	0x00ff


	//----- nvinfo : EIATTR_MERCURY_ISA_VERSION
	.align		4
        /*0070*/ 	.byte	0x03, 0x5f
        /*0072*/ 	.short	0x0101


	//----- nvinfo : EIATTR_VRC_CTA_INIT_COUNT
	.align		4
        /*0074*/ 	.byte	0x02, 0x4a
	.zero		1
	.zero		1


	//----- nvinfo : EIATTR_EXIT_INSTR_OFFSETS
	.align		4
        /*0078*/ 	.byte	0x04, 0x1c
        /*007a*/ 	.short	(.L_21 - .L_20)


	//   ....[0]....
.L_20:
        /*007c*/ 	.word	0x00000120


	//   ....[1]....
        /*0080*/ 	.word	0x00000610


	//   ....[2]....
        /*0084*/ 	.word	0x00000830


	//   ....[3]....
        /*0088*/ 	.word	0x00000990


	//   ....[4]....
        /*008c*/ 	.word	0x00000a40


	//----- nvinfo : EIATTR_CBANK_PARAM_SIZE
	.align		4
.L_21:
        /*0090*/ 	.byte	0x03, 0x19
        /*0092*/ 	.short	0x0024


	//----- nvinfo : EIATTR_PARAM_CBANK
	.align		4
        /*0094*/ 	.byte	0x04, 0x0a
        /*0096*/ 	.short	(.L_23 - .L_22)
	.align		4
.L_22:
        /*0098*/ 	.word	index@(.nv.constant0._Z12kernel_mul_1PfS_S_iii)
        /*009c*/ 	.short	0x0380
        /*009e*/ 	.short	0x0024


	//----- nvinfo : EIATTR_SW_WAR
	.align		4
.L_23:
        /*00a0*/ 	.byte	0x04, 0x36
        /*00a2*/ 	.short	(.L_25 - .L_24)
.L_24:
        /*00a4*/ 	.word	0x00000008
.L_25:


//--------------------- .nv.callgraph             --------------------------
	.section	.nv.callgraph,"",@"SHT_CUDA_CALLGRAPH"
	.align	4
	.sectionentsize	8
	.align		4
        /*0000*/ 	.word	0x00000000
	.align		4
        /*0004*/ 	.word	0xffffffff
	.align		4
        /*0008*/ 	.word	0x00000000
	.align		4
        /*000c*/ 	.word	0xfffffffe
	.align		4
        /*0010*/ 	.word	0x00000000
	.align		4
        /*0014*/ 	.word	0xfffffffd
	.align		4
        /*0018*/ 	.word	0x00000000
	.align		4
        /*001c*/ 	.word	0xfffffffc


//--------------------- .text._Z12kernel_mul_1PfS_S_iii --------------------------
	.section	.text._Z12kernel_mul_1PfS_S_iii,"ax",@progbits
	.align	128
        .global         _Z12kernel_mul_1PfS_S_iii
        .type           _Z12kernel_mul_1PfS_S_iii,@function
        .size           _Z12kernel_mul_1PfS_S_iii,(.L_x_5 - _Z12kernel_mul_1PfS_S_iii)
        .other          _Z12kernel_mul_1PfS_S_iii,@"STO_CUDA_ENTRY STV_DEFAULT"
_Z12kernel_mul_1PfS_S_iii:
.text._Z12kernel_mul_1PfS_S_iii:
[----:B------:R-:W-:Y:S01]  /*0000*/  LDC R1, c[0x0][0x37c] ;  /* 0x0000df00ff017b82 */ /* 0x000fe20000000800 */
[----:B------:R-:W0:Y:S07]  /*0010*/  S2R R28, SR_TID.Y ;  /* 0x00000000001c7919 */ /* 0x000e2e0000002200 */
[----:B------:R-:W1:Y:S01]  /*0020*/  LDC R4, c[0x0][0x360] ;  /* 0x0000d800ff047b82 */ /* 0x000e620000000800 */
[----:B------:R-:W2:Y:S01]  /*0030*/  LDCU UR8, c[0x0][0x3a0] ;  /* 0x00007400ff0877ac */ /* 0x000ea20008000800 */
[----:B------:R-:W1:Y:S01]  /*0040*/  S2R R5, SR_TID.X ;  /* 0x0000000000057919 */ /* 0x000e620000002100 */
[----:B------:R-:W3:Y:S05]  /*0050*/  LDCU.64 UR4, c[0x0][0x358] ;  /* 0x00006b00ff0477ac */ /* 0x000eea0008000a00 */
[----:B------:R-:W4:Y:S08]  /*0060*/  S2UR UR7, SR_CTAID.Y ;  /* 0x00000000000779c3 */ /* 0x000f300000002600 */
[----:B------:R-:W4:Y:S08]  /*0070*/  LDC R7, c[0x0][0x364] ;  /* 0x0000d900ff077b82 */ /* 0x000f300000000800 */
[----:B------:R-:W1:Y:S08]  /*0080*/  S2UR UR6, SR_CTAID.X ;  /* 0x00000000000679c3 */ /* 0x000e700000002500 */
[----:B------:R-:W5:Y:S08]  /*0090*/  LDC R0, c[0x0][0x39c] ;  /* 0x0000e700ff007b82 */ /* 0x000f700000000800 */
[----:B------:R-:W3:Y:S01]  /*00a0*/  LDC.64 R12, c[0x0][0x390] ;  /* 0x0000e400ff0c7b82 */ /* 0x000ee20000000a00 */
[----:B----4-:R-:W-:-:S05]  /*00b0*/  IMAD R9, R7, UR7, RZ ;  /* 0x0000000707097c24 */ /* 0x010fca000f8e02ff */
[----:B0-----:R-:W-:Y:S01]  /*00c0*/  IADD3 R3, PT, PT, R9, R28, RZ ;  /* 0x0000001c09037210 */ /* 0x001fe20007ffe0ff */
[----:B-1----:R-:W-:-:S04]  /*00d0*/  IMAD R4, R4, UR6, R5 ;  /* 0x0000000604047c24 */ /* 0x002fc8000f8e0205 */
[----:B--2---:R-:W-:Y:S01]  /*00e0*/  IMAD R5, R4, UR8, R3 ;  /* 0x0000000804057c24 */ /* 0x004fe2000f8e0203 */
[----:B-----5:R-:W-:-:S03]  /*00f0*/  ISETP.GE.AND P0, PT, R0, 0x1, PT ;  /* 0x000000010000780c */ /* 0x020fc60003f06270 */
[----:B---3--:R-:W-:-:S05]  /*0100*/  IMAD.WIDE R12, R5, 0x4, R12 ;  /* 0x00000004050c7825 */ /* 0x008fca00078e020c */
[----:B------:R0:W-:Y:S05]  /*0110*/  STG.E desc[UR4][R12.64], RZ ;  /* 0x000000ff0c007986 */ /* 0x0001ea000c101904 */
[----:B------:R-:W-:Y:S05]  /*0120*/  @!P0 EXIT ;  /* 0x000000000000894d */ /* 0x000fea0003800000 */
[C---:B------:R-:W-:Y:S01]  /*0130*/  ISETP.GE.U32.AND P1, PT, R0.reuse, 0x8, PT ;  /* 0x000000080000780c */ /* 0x040fe20003f26070 */
[----:B------:R-:W-:Y:S01]  /*0140*/  HFMA2 R5, -RZ, RZ, 0, 0 ;  /* 0x00000000ff057431 */ /* 0x000fe200000001ff */
[----:B------:R-:W-:Y:S01]  /*0150*/  LOP3.LUT R2, R0, 0x7, RZ, 0xc0, !PT ;  /* 0x0000000700027812 */ /* 0x000fe200078ec0ff */
[----:B------:R-:W-:Y:S01]  /*0160*/  IMAD R4, R4, R0, RZ ;  /* 0x0000000004047224 */ /* 0x000fe200078e02ff */
[----:B------:R-:W-:Y:S02]  /*0170*/  MOV R21, RZ ;  /* 0x000000ff00157202 */ /* 0x000fe40000000f00 */
[----:B------:R-:W-:-:S07]  /*0180*/  ISETP.NE.AND P0, PT, R2, RZ, PT ;  /* 0x000000ff0200720c */ /* 0x000fce0003f05270 */
[----:B------:R-:W-:Y:S06]  /*0190*/  @!P1 BRA `(.L_x_0) ;  /* 0x00000004001c9947 */ /* 0x000fec0003800000 */
[----:B------:R-:W1:Y:S01]  /*01a0*/  LDCU.64 UR8, c[0x0][0x388] ;  /* 0x00007100ff0877ac */ /* 0x000e620008000a00 */
[----:B------:R-:W-:Y:S01]  /*01b0*/  MOV R29, RZ ;  /* 0x000000ff001d7202 */ /* 0x000fe20000000f00 */
[C-C-:B------:R-:W-:Y:S01]  /*01c0*/  IMAD R27, R0.reuse, 0x5, R3.reuse ;  /* 0x00000005001b7824 */ /* 0x140fe200078e0203 */
[C---:B------:R-:W-:Y:S01]  /*01d0*/  LOP3.LUT R5, R0.reuse, 0x7ffffff8, RZ, 0xc0, !PT ;  /* 0x7ffffff800057812 */ /* 0x040fe200078ec0ff */
[C---:B------:R-:W-:Y:S01]  /*01e0*/  IMAD R26, R0.reuse, 0x7, R3 ;  /* 0x00000007001a7824 */ /* 0x040fe200078e0203 */
[C---:B------:R-:W-:Y:S01]  /*01f0*/  SHF.L.U32 R10, R0.reuse, 0x3, RZ ;  /* 0x00000003000a7819 */ /* 0x040fe200000006ff */
[----:B------:R-:W-:Y:S01]  /*0200*/  IMAD.WIDE.U32 R6, R7, UR7, R28 ;  /* 0x0000000707067c25 */ /* 0x000fe2000f8e001c */
[----:B------:R-:W-:Y:S02]  /*0210*/  IADD3 R28, PT, PT, R9, R0, R28 ;  /* 0x00000000091c7210 */ /* 0x000fe40007ffe01c */
[C---:B------:R-:W-:Y:S01]  /*0220*/  LEA R11, R0.reuse, R3, 0x2 ;  /* 0x00000003000b7211 */ /* 0x040fe200078e10ff */
[C-C-:B------:R-:W-:Y:S01]  /*0230*/  IMAD R9, R0.reuse, 0x3, R3.reuse ;  /* 0x0000000300097824 */ /* 0x140fe200078e0203 */
[----:B------:R-:W-:Y:S01]  /*0240*/  MOV R21, RZ ;  /* 0x000000ff00157202 */ /* 0x000fe20000000f00 */
[----:B------:R-:W-:Y:S01]  /*0250*/  IMAD R29, R0, 0x6, R3 ;  /* 0x00000006001d7824 */ /* 0x000fe200078e0203 */
[----:B------:R-:W-:-:S02]  /*0260*/  MOV R8, R4 ;  /* 0x0000000400087202 */ /* 0x000fc40000000f00 */
[----:B-1----:R-:W-:-:S04]  /*0270*/  LEA R14, P1, R6, UR8, 0x2 ;  /* 0x00000008060e7c11 */ /* 0x002fc8000f8210ff */
[----:B------:R-:W-:Y:S02]  /*0280*/  LEA.HI.X R15, R6, UR9, R7, 0x2, P1 ;  /* 0x00000009060f7c11 */ /* 0x000fe400088f1407 */
[----:B------:R-:W-:Y:S02]  /*0290*/  LEA R7, R0, R3, 0x1 ;  /* 0x0000000300077211 */ /* 0x000fe400078e08ff */
[----:B------:R-:W-:-:S07]  /*02a0*/  IADD3 R6, PT, PT, -R5, RZ, RZ ;  /* 0x000000ff05067210 */ /* 0x000fce0007ffe1ff */
.L_x_1:
[----:B------:R-:W1:Y:S01]  /*02b0*/  LDC.64 R16, c[0x0][0x380] ;  /* 0x0000e000ff107b82 */ /* 0x000e620000000a00 */
[----:B--2---:R-:W2:Y:S07]  /*02c0*/  LDG.E R22, desc[UR4][R14.64] ;  /* 0x000000040e167981 */ /* 0x004eae000c1e1900 */
[----:B------:R-:W3:Y:S01]  /*02d0*/  LDC.64 R18, c[0x0][0x388] ;  /* 0x0000e200ff127b82 */ /* 0x000ee20000000a00 */
[----:B-1----:R-:W-:-:S05]  /*02e0*/  IMAD.WIDE R16, R8, 0x4, R16 ;  /* 0x0000000408107825 */ /* 0x002fca00078e0210 */
[----:B------:R-:W2:Y:S02]  /*02f0*/  LDG.E R20, desc[UR4][R16.64] ;  /* 0x0000000410147981 */ /* 0x000ea4000c1e1900 */
[----:B--2---:R-:W-:Y:S01]  /*0300*/  FFMA R23, R20, R22, R21 ;  /* 0x0000001614177223 */ /* 0x004fe20000000015 */
[----:B---3--:R-:W-:-:S04]  /*0310*/  IMAD.WIDE.U32 R20, R28, 0x4, R18 ;  /* 0x000000041c147825 */ /* 0x008fc800078e0012 */
[----:B------:R1:W-:Y:S04]  /*0320*/  STG.E desc[UR4][R12.64], R23 ;  /* 0x000000170c007986 */ /* 0x0003e8000c101904 */
[----:B------:R-:W2:Y:S04]  /*0330*/  LDG.E R20, desc[UR4][R20.64] ;  /* 0x0000000414147981 */ /* 0x000ea8000c1e1900 */
[----:B------:R-:W2:Y:S02]  /*0340*/  LDG.E R22, desc[UR4][R16.64+0x4] ;  /* 0x0000040410167981 */ /* 0x000ea4000c1e1900 */
[----:B--2---:R-:W-:Y:S01]  /*0350*/  FFMA R25, R22, R20, R23 ;  /* 0x0000001416197223 */ /* 0x004fe20000000017 */
[----:B-1----:R-:W-:-:S04]  /*0360*/  IMAD.WIDE.U32 R22, R7, 0x4, R18 ;  /* 0x0000000407167825 */ /* 0x002fc800078e0012 */
        /* <DEDUP_REMOVED lines=19> */
[----:B------:R-:W-:-:S04]  /*04a0*/  IMAD.WIDE.U32 R24, R29, 0x4, R18 ;  /* 0x000000041d187825 */ /* 0x000fc800078e0012 */
[----:B------:R2:W-:Y:S04]  /*04b0*/  STG.E desc[UR4][R12.64], R22 ;  /* 0x000000160c007986 */ /* 0x0005e8000c101904 */
[----:B------:R-:W3:Y:S04]  /*04c0*/  LDG.E R24, desc[UR4][R24.64] ;  /* 0x0000000418187981 */ /* 0x000ee8000c1e1900 */
[----:B------:R-:W3:Y:S01]  /*04d0*/  LDG.E R21, desc[UR4][R16.64+0x18] ;  /* 0x0000180410157981 */ /* 0x000ee2000c1e1900 */
[----:B------:R-:W-:Y:S01]  /*04e0*/  IMAD.WIDE.U32 R18, R26, 0x4, R18 ;  /* 0x000000041a127825 */ /* 0x000fe200078e0012 */
[----:B------:R-:W-:-:S03]  /*04f0*/  IADD3 R6, PT, PT, R6, 0x8, RZ ;  /* 0x0000000806067810 */ /* 0x000fc60007ffe0ff */
[----:B---3--:R-:W-:-:S05]  /*0500*/  FFMA R23, R21, R24, R22 ;  /* 0x0000001815177223 */ /* 0x008fca0000000016 */
[----:B------:R2:W-:Y:S04]  /*0510*/  STG.E desc[UR4][R12.64], R23 ;  /* 0x000000170c007986 */ /* 0x0005e8000c101904 */
[----:B-1----:R-:W3:Y:S04]  /*0520*/  LDG.E R20, desc[UR4][R16.64+0x1c] ;  /* 0x00001c0410147981 */ /* 0x002ee8000c1e1900 */
[----:B------:R-:W3:Y:S01]  /*0530*/  LDG.E R18, desc[UR4][R18.64] ;  /* 0x0000000412127981 */ /* 0x000ee2000c1e1900 */
[----:B------:R-:W-:Y:S01]  /*0540*/  ISETP.NE.AND P1, PT, R6, RZ, PT ;  /* 0x000000ff0600720c */ /* 0x000fe20003f25270 */
[----:B------:R-:W-:Y:S01]  /*0550*/  IMAD.WIDE.U32 R14, R10, 0x4, R14 ;  /* 0x000000040a0e7825 */ /* 0x000fe200078e000e */
[----:B------:R-:W-:-:S02]  /*0560*/  IADD3 R8, PT, PT, R8, 0x8, RZ ;  /* 0x0000000808087810 */ /* 0x000fc40007ffe0ff */
[C---:B------:R-:W-:Y:S02]  /*0570*/  IADD3 R28, PT, PT, R10.reuse, R28, RZ ;  /* 0x0000001c0a1c7210 */ /* 0x040fe40007ffe0ff */
[C---:B------:R-:W-:Y:S02]  /*0580*/  IADD3 R7, PT, PT, R10.reuse, R7, RZ ;  /* 0x000000070a077210 */ /* 0x040fe40007ffe0ff */
[C---:B------:R-:W-:Y:S02]  /*0590*/  IADD3 R9, PT, PT, R10.reuse, R9, RZ ;  /* 0x000000090a097210 */ /* 0x040fe40007ffe0ff */
[C---:B------:R-:W-:Y:S02]  /*05a0*/  IADD3 R11, PT, PT, R10.reuse, R11, RZ ;  /* 0x0000000b0a0b7210 */ /* 0x040fe40007ffe0ff */
[C---:B------:R-:W-:Y:S02]  /*05b0*/  IADD3 R27, PT, PT, R10.reuse, R27, RZ ;  /* 0x0000001b0a1b7210 */ /* 0x040fe40007ffe0ff */
[----:B------:R-:W-:-:S02]  /*05c0*/  IADD3 R29, PT, PT, R10, R29, RZ ;  /* 0x0000001d0a1d7210 */ /* 0x000fc40007ffe0ff */
[----:B------:R-:W-:Y:S01]  /*05d0*/  IADD3 R26, PT, PT, R10, R26, RZ ;  /* 0x0000001a0a1a7210 */ /* 0x000fe20007ffe0ff */
[----:B---3--:R-:W-:-:S05]  /*05e0*/  FFMA R21, R20, R18, R23 ;  /* 0x0000001214157223 */ /* 0x008fca0000000017 */
[----:B------:R2:W-:Y:S01]  /*05f0*/  STG.E desc[UR4][R12.64], R21 ;  /* 0x000000150c007986 */ /* 0x0005e2000c101904 */
[----:B------:R-:W-:Y:S05]  /*0600*/  @P1 BRA `(.L_x_1) ;  /* 0xfffffffc00281947 */ /* 0x000fea000383ffff */
.L_x_0:
[----:B------:R-:W-:Y:S05]  /*0610*/  @!P0 EXIT ;  /* 0x000000000000894d */ /* 0x000fea0003800000 */
[----:B------:R-:W-:Y:S02]  /*0620*/  ISETP.GE.U32.AND P0, PT, R2, 0x4, PT ;  /* 0x000000040200780c */ /* 0x000fe40003f06070 */
[----:B------:R-:W-:-:S04]  /*0630*/  LOP3.LUT R18, R0, 0x3, RZ, 0xc0, !PT ;  /* 0x0000000300127812 */ /* 0x000fc800078ec0ff */
[----:B------:R-:W-:-:S07]  /*0640*/  ISETP.NE.AND P1, PT, R18, RZ, PT ;  /* 0x000000ff1200720c */ /* 0x000fce0003f25270 */
[----:B------:R-:W-:Y:S06]  /*0650*/  @!P0 BRA `(.L_x_2) ;  /* 0x0000000000748947 */ /* 0x000fec0003800000 */
[----:B------:R-:W1:Y:S01]  /*0660*/  LDC.64 R6, c[0x0][0x388] ;  /* 0x0000e200ff067b82 */ /* 0x000e620000000a00 */
[----:B------:R-:W-:Y:S01]  /*0670*/  IADD3 R15, PT, PT, R4, R5, RZ ;  /* 0x00000005040f7210 */ /* 0x000fe20007ffe0ff */
[----:B------:R-:W-:-:S06]  /*0680*/  IMAD R17, R5, R0, R3 ;  /* 0x0000000005117224 */ /* 0x000fcc00078e0203 */
[----:B------:R-:W3:Y:S01]  /*0690*/  LDC.64 R8, c[0x0][0x380] ;  /* 0x0000e000ff087b82 */ /* 0x000ee20000000a00 */
[----:B-1----:R-:W-:-:S06]  /*06a0*/  IMAD.WIDE.U32 R10, R17, 0x4, R6 ;  /* 0x00000004110a7825 */ /* 0x002fcc00078e0006 */
[----:B------:R-:W2:Y:S01]  /*06b0*/  LDG.E R10, desc[UR4][R10.64] ;  /* 0x000000040a0a7981 */ /* 0x000ea2000c1e1900 */
[----:B---3--:R-:W-:-:S05]  /*06c0*/  IMAD.WIDE R8, R15, 0x4, R8 ;  /* 0x000000040f087825 */ /* 0x008fca00078e0208 */
[----:B------:R-:W2:Y:S01]  /*06d0*/  LDG.E R2, desc[UR4][R8.64] ;  /* 0x0000000408027981 */ /* 0x000ea2000c1e1900 */
[----:B------:R-:W-:-:S05]  /*06e0*/  IADD3 R17, PT, PT, R17, R0, RZ ;  /* 0x0000000011117210 */ /* 0x000fca0007ffe0ff */
[----:B------:R-:W-:-:S04]  /*06f0*/  IMAD.WIDE.U32 R14, R17, 0x4, R6 ;  /* 0x00000004110e7825 */ /* 0x000fc800078e0006 */
[----:B--2---:R-:W-:-:S05]  /*0700*/  FFMA R21, R2, R10, R21 ;  /* 0x0000000a02157223 */ /* 0x004fca0000000015 */
[----:B------:R1:W-:Y:S04]  /*0710*/  STG.E desc[UR4][R12.64], R21 ;  /* 0x000000150c007986 */ /* 0x0003e8000c101904 */
[----:B------:R-:W2:Y:S04]  /*0720*/  LDG.E R14, desc[UR4][R14.64] ;  /* 0x000000040e0e7981 */ /* 0x000ea8000c1e1900 */
        /* <DEDUP_REMOVED lines=11> */
[----:B------:R-:W1:Y:S04]  /*07e0*/  LDG.E R2, desc[UR4][R8.64+0xc] ;  /* 0x00000c0408027981 */ /* 0x000e68000c1e1900 */
[----:B------:R-:W1:Y:S01]  /*07f0*/  LDG.E R6, desc[UR4][R6.64] ;  /* 0x0000000406067981 */ /* 0x000e62000c1e1900 */
[----:B------:R-:W-:Y:S01]  /*0800*/  IADD3 R5, PT, PT, R5, 0x4, RZ ;  /* 0x0000000405057810 */ /* 0x000fe20007ffe0ff */
[----:B-1----:R-:W-:-:S05]  /*0810*/  FFMA R21, R2, R6, R11 ;  /* 0x0000000602157223 */ /* 0x002fca000000000b */
[----:B------:R3:W-:Y:S02]  /*0820*/  STG.E desc[UR4][R12.64], R21 ;  /* 0x000000150c007986 */ /* 0x0007e4000c101904 */
.L_x_2:
[----:B------:R-:W-:Y:S05]  /*0830*/  @!P1 EXIT ;  /* 0x000000000000994d */ /* 0x000fea0003800000 */
[----:B------:R-:W-:Y:S02]  /*0840*/  ISETP.NE.AND P0, PT, R18, 0x1, PT ;  /* 0x000000011200780c */ /* 0x000fe40003f05270 */
[----:B------:R-:W-:-:S04]  /*0850*/  LOP3.LUT R2, R0, 0x1, RZ, 0xc0, !PT ;  /* 0x0000000100027812 */ /* 0x000fc800078ec0ff */
[----:B------:R-:W-:-:S07]  /*0860*/  ISETP.NE.U32.AND P1, PT, R2, 0x1, PT ;  /* 0x000000010200780c */ /* 0x000fce0003f25070 */
[----:B------:R-:W-:Y:S06]  /*0870*/  @!P0 BRA `(.L_x_3) ;  /* 0x0000000000448947 */ /* 0x000fec0003800000 */
[----:B------:R-:W3:Y:S01]  /*0880*/  LDC.64 R6, c[0x0][0x388] ;  /* 0x0000e200ff067b82 */ /* 0x000ee20000000a00 */
[----:B------:R-:W-:Y:S01]  /*0890*/  IADD3 R15, PT, PT, R4, R5, RZ ;  /* 0x00000005040f7210 */ /* 0x000fe20007ffe0ff */
[----:B------:R-:W-:-:S06]  /*08a0*/  IMAD R17, R5, R0, R3 ;  /* 0x0000000005117224 */ /* 0x000fcc00078e0203 */
[----:B------:R-:W1:Y:S01]  /*08b0*/  LDC.64 R8, c[0x0][0x380] ;  /* 0x0000e000ff087b82 */ /* 0x000e620000000a00 */
[----:B---3--:R-:W-:-:S06]  /*08c0*/  IMAD.WIDE.U32 R10, R17, 0x4, R6 ;  /* 0x00000004110a7825 */ /* 0x008fcc00078e0006 */
[----:B------:R-:W3:Y:S01]  /*08d0*/  LDG.E R10, desc[UR4][R10.64] ;  /* 0x000000040a0a7981 */ /* 0x000ee2000c1e1900 */
[----:B-1----:R-:W-:-:S05]  /*08e0*/  IMAD.WIDE R8, R15, 0x4, R8 ;  /* 0x000000040f087825 */ /* 0x002fca00078e0208 */
[----:B------:R-:W3:Y:S01]  /*08f0*/  LDG.E R2, desc[UR4][R8.64] ;  /* 0x0000000408027981 */ /* 0x000ee2000c1e1900 */
[----:B------:R-:W-:-:S05]  /*0900*/  IADD3 R17, PT, PT, R17, R0, RZ ;  /* 0x0000000011117210 */ /* 0x000fca0007ffe0ff */
[----:B------:R-:W-:-:S04]  /*0910*/  IMAD.WIDE.U32 R6, R17, 0x4, R6 ;  /* 0x0000000411067825 */ /* 0x000fc800078e0006 */
[----:B---3--:R-:W-:-:S05]  /*0920*/  FFMA R15, R2, R10, R21 ;  /* 0x0000000a020f7223 */ /* 0x008fca0000000015 */
[----:B------:R1:W-:Y:S04]  /*0930*/  STG.E desc[UR4][R12.64], R15 ;  /* 0x0000000f0c007986 */ /* 0x0003e8000c101904 */
[----:B------:R-:W2:Y:S04]  /*0940*/  LDG.E R2, desc[UR4][R8.64+0x4] ;  /* 0x0000040408027981 */ /* 0x000ea8000c1e1900 */
[----:B------:R-:W2:Y:S01]  /*0950*/  LDG.E R6, desc[UR4][R6.64] ;  /* 0x0000000406067981 */ /* 0x000ea2000c1e1900 */
[----:B------:R-:W-:Y:S01]  /*0960*/  IADD3 R5, PT, PT, R5, 0x2, RZ ;  /* 0x0000000205057810 */ /* 0x000fe20007ffe0ff */
[----:B--2---:R-:W-:-:S05]  /*0970*/  FFMA R21, R2, R6, R15 ;  /* 0x0000000602157223 */ /* 0x004fca000000000f */
[----:B------:R1:W-:Y:S02]  /*0980*/  STG.E desc[UR4][R12.64], R21 ;  /* 0x000000150c007986 */ /* 0x0003e4000c101904 */
.L_x_3:
[----:B------:R-:W-:Y:S05]  /*0990*/  @P1 EXIT ;  /* 0x000000000000194d */ /* 0x000fea0003800000 */
[----:B------:R-:W4:Y:S01]  /*09a0*/  LDC.64 R6, c[0x0][0x380] ;  /* 0x0000e000ff067b82 */ /* 0x000f220000000a00 */
[----:B---3--:R-:W-:Y:S01]  /*09b0*/  IADD3 R11, PT, PT, R4, R5, RZ ;  /* 0x00000005040b7210 */ /* 0x008fe20007ffe0ff */
[----:B------:R-:W-:-:S06]  /*09c0*/  IMAD R5, R5, R0, R3 ;  /* 0x0000000005057224 */ /* 0x000fcc00078e0203 */
[----:B------:R-:W3:Y:S01]  /*09d0*/  LDC.64 R8, c[0x0][0x388] ;  /* 0x0000e200ff087b82 */ /* 0x000ee20000000a00 */
[----:B----4-:R-:W-:-:S06]  /*09e0*/  IMAD.WIDE R2, R11, 0x4, R6 ;  /* 0x000000040b027825 */ /* 0x010fcc00078e0206 */
[----:B------:R-:W1:Y:S01]  /*09f0*/  LDG.E R2, desc[UR4][R2.64] ;  /* 0x0000000402027981 */ /* 0x000e62000c1e1900 */
[----:B---3--:R-:W-:-:S06]  /*0a00*/  IMAD.WIDE.U32 R4, R5, 0x4, R8 ;  /* 0x0000000405047825 */ /* 0x008fcc00078e0008 */
[----:B------:R-:W1:Y:S02]  /*0a10*/  LDG.E R4, desc[UR4][R4.64] ;  /* 0x0000000404047981 */ /* 0x000e64000c1e1900 */
[----:B-12---:R-:W-:-:S05]  /*0a20*/  FFMA R21, R2, R4, R21 ;  /* 0x0000000402157223 */ /* 0x006fca0000000015 */
[----:B------:R-:W-:Y:S01]  /*0a30*/  STG.E desc[UR4][R12.64], R21 ;  /* 0x000000150c007986 */ /* 0x000fe2000c101904 */
[----:B------:R-:W-:Y:S05]  /*0a40*/  EXIT ;  /* 0x000000000000794d */ /* 0x000fea0003800000 */
.L_x_4:
[----:B------:R-:W-:-:S00]  /*0a50*/  BRA `(.L_x_4) ;  /* 0xfffffffc00fc7947 */ /* 0x000fc0000383ffff */
[----:B------:R-:W-:-:S00]  /*0a60*/  NOP ;  /* 0x0000000000007918 */ /* 0x000fc00000000000 */
        /* <DEDUP_REMOVED lines=9> */
.L_x_5:


//--------------------- .nv.shared.reserved.0     --------------------------
	.section	.nv.shared.reserved.0,"aw",@nobits
	.weak		__nv_reservedSMEM_offset_0_alias
	.size		__nv_reservedSMEM_offset_0_alias, 0, 64
	.other		__nv_reservedSMEM_offset_0_alias,@"STO_CUDA_RESERVED_SHARED STV_DEFAULT"
__nv_reservedSMEM_offset_0_alias:
	.zero		0
	.zero		64


//--------------------- .nv.constant0._Z12kernel_mul_1PfS_S_iii --------------------------
	.section	.nv.constant0._Z12kernel_mul_1PfS_S_iii,"a",@progbits
	.sectionflags	@""
	.align	4
.nv.constant0._Z12kernel_mul_1PfS_S_iii:
	.zero		932


//--------------------- SYMBOLS --------------------------

	.type		.nv.reservedSmem.offset0,@object
	.size		.nv.reservedSmem.offset0,0x4
